	.headerflags	@"EF_CUDA_TEXMODE_UNIFIED EF_CUDA_64BIT_ADDRESS EF_CUDA_ACCELERATORS EF_CUDA_SM90 EF_CUDA_VIRTUAL_SM(EF_CUDA_SM90)"
	.elftype	@"ET_EXEC"


//--------------------- .nv.info                  --------------------------
	.section	.nv.info,"",@"SHT_CUDA_INFO"
	.align	4


	//----- nvinfo : EIATTR_REGCOUNT
	.align		4
        /*0000*/ 	.byte	0x04, 0x2f
        /*0002*/ 	.short	(.L_1 - .L_0)
	.align		4
.L_0:
        /*0004*/ 	.word	index@(triton_poi_fused_abs_lt_sub_0)
        /*0008*/ 	.word	0x00000010


	//----- nvinfo : EIATTR_MIN_STACK_SIZE
	.align		4
.L_1:
        /*000c*/ 	.byte	0x04, 0x12
        /*000e*/ 	.short	(.L_3 - .L_2)
	.align		4
.L_2:
        /*0010*/ 	.word	index@(triton_poi_fused_abs_lt_sub_0)
        /*0014*/ 	.word	0x00000000


	//----- nvinfo : EIATTR_FRAME_SIZE
	.align		4
.L_3:
        /*0018*/ 	.byte	0x04, 0x11
        /*001a*/ 	.short	(.L_5 - .L_4)
	.align		4
.L_4:
        /*001c*/ 	.word	index@(triton_poi_fused_abs_lt_sub_0)
        /*0020*/ 	.word	0x00000000


	//----- nvinfo : EIATTR_MIN_STACK_SIZE
	.align		4
.L_5:
        /*0024*/ 	.byte	0x04, 0x12
        /*0026*/ 	.short	(.L_7 - .L_6)
	.align		4
.L_6:
        /*0028*/ 	.word	index@(triton_poi_fused_abs_lt_sub_0)
        /*002c*/ 	.word	0x00000000
.L_7:


//--------------------- .nv.info.triton_poi_fused_abs_lt_sub_0 --------------------------
	.section	.nv.info.triton_poi_fused_abs_lt_sub_0,"",@"SHT_CUDA_INFO"
	.sectionflags	@""
	.align	4


	//----- nvinfo : EIATTR_CUDA_API_VERSION
	.align		4
        /*0000*/ 	.byte	0x04, 0x37
        /*0002*/ 	.short	(.L_9 - .L_8)
.L_8:
        /*0004*/ 	.word	0x0000007c


	//----- nvinfo : EIATTR_KPARAM_INFO
	.align		4
.L_9:
        /*0008*/ 	.byte	0x04, 0x17
        /*000a*/ 	.short	(.L_11 - .L_10)
.L_10:
        /*000c*/ 	.word	0x00000000
        /*0010*/ 	.short	0x0004
        /*0012*/ 	.short	0x0020
        /*0014*/ 	.byte	0x00, 0xf0, 0x11, 0x00


	//----- nvinfo : EIATTR_KPARAM_INFO
	.align		4
.L_11:
        /*0018*/ 	.byte	0x04, 0x17
        /*001a*/ 	.short	(.L_13 - .L_12)
.L_12:
        /*001c*/ 	.word	0x00000000
        /*0020*/ 	.short	0x0003
        /*0022*/ 	.short	0x0018
        /*0024*/ 	.byte	0x00, 0xf4, 0x21, 0x00


	//----- nvinfo : EIATTR_KPARAM_INFO
	.align		4
.L_13:
        /*0028*/ 	.byte	0x04, 0x17
        /*002a*/ 	.short	(.L_15 - .L_14)
.L_14:
        /*002c*/ 	.word	0x00000000
        /*0030*/ 	.short	0x0002
        /*0032*/ 	.short	0x0010
        /*0034*/ 	.byte	0x00, 0xf4, 0x21, 0x00


	//----- nvinfo : EIATTR_KPARAM_INFO
	.align		4
.L_15:
        /*0038*/ 	.byte	0x04, 0x17
        /*003a*/ 	.short	(.L_17 - .L_16)
.L_16:
        /*003c*/ 	.word	0x00000000
        /*0040*/ 	.short	0x0001
        /*0042*/ 	.short	0x0008
        /*0044*/ 	.byte	0x00, 0xf4, 0x21, 0x00


	//----- nvinfo : EIATTR_KPARAM_INFO
	.align		4
.L_17:
        /*0048*/ 	.byte	0x04, 0x17
        /*004a*/ 	.short	(.L_19 - .L_18)
.L_18:
        /*004c*/ 	.word	0x00000000
        /*0050*/ 	.short	0x0000
        /*0052*/ 	.short	0x0000
        /*0054*/ 	.byte	0x00, 0xf4, 0x21, 0x00


	//----- nvinfo : EIATTR_SPARSE_MMA_MASK
	.align		4
.L_19:
        /*0058*/ 	.byte	0x03, 0x50
        /*005a*/ 	.short	0x0000


	//----- nvinfo : EIATTR_MAXREG_COUNT
	.align		4
        /*005c*/ 	.byte	0x03, 0x1b
        /*005e*/ 	.short	0x00ff


	//----- nvinfo : EIATTR_EXIT_INSTR_OFFSETS
	.align		4
        /*0060*/ 	.byte	0x04, 0x1c
        /*0062*/ 	.short	(.L_21 - .L_20)


	//   ....[0]....
.L_20:
        /*0064*/ 	.word	0x000001f0


	//   ....[1]....
        /*0068*/ 	.word	0x00000210


	//----- nvinfo : EIATTR_REQNTID
	.align		4
.L_21:
        /*006c*/ 	.byte	0x04, 0x10
        /*006e*/ 	.short	(.L_23 - .L_22)
.L_22:
        /*0070*/ 	.word	0x00000080
        /*0074*/ 	.word	0x00000001
        /*0078*/ 	.word	0x00000001


	//----- nvinfo : EIATTR_CBANK_PARAM_SIZE
	.align		4
.L_23:
        /*007c*/ 	.byte	0x03, 0x19
        /*007e*/ 	.short	0x0024


	//----- nvinfo : EIATTR_PARAM_CBANK
	.align		4
        /*0080*/ 	.byte	0x04, 0x0a
        /*0082*/ 	.short	(.L_25 - .L_24)
	.align		4
.L_24:
        /*0084*/ 	.word	index@(.nv.constant0.triton_poi_fused_abs_lt_sub_0)
        /*0088*/ 	.short	0x0210
        /*008a*/ 	.short	0x0024


	//----- nvinfo : EIATTR_SW_WAR
	.align		4
.L_25:
        /*008c*/ 	.byte	0x04, 0x36
        /*008e*/ 	.short	(.L_27 - .L_26)
.L_26:
        /*0090*/ 	.word	0x00000008
.L_27:


//--------------------- .nv.callgraph             --------------------------
	.section	.nv.callgraph,"",@"SHT_CUDA_CALLGRAPH"
	.align	4
	.sectionentsize	8
	.align		4
        /*0000*/ 	.word	0x00000000
	.align		4
        /*0004*/ 	.word	0xffffffff
	.align		4
        /*0008*/ 	.word	0x00000000
	.align		4
        /*000c*/ 	.word	0xfffffffe
	.align		4
        /*0010*/ 	.word	0x00000000
	.align		4
        /*0014*/ 	.word	0xfffffffd
	.align		4
        /*0018*/ 	.word	0x00000000
	.align		4
        /*001c*/ 	.word	0xfffffffc


//--------------------- .text.triton_poi_fused_abs_lt_sub_0 --------------------------
	.section	.text.triton_poi_fused_abs_lt_sub_0,"ax",@progbits
	.align	128
        .global         triton_poi_fused_abs_lt_sub_0
        .type           triton_poi_fused_abs_lt_sub_0,@function
        .size           triton_poi_fused_abs_lt_sub_0,(.L_x_1 - triton_poi_fused_abs_lt_sub_0)
        .other          triton_poi_fused_abs_lt_sub_0,@"STO_CUDA_ENTRY STV_DEFAULT"
triton_poi_fused_abs_lt_sub_0:
.text.triton_poi_fused_abs_lt_sub_0:
[----:B------:R-:W0:Y:S02]  /*0000*/  LDC R1, c[0x0][0x28] ;  /* 0x00000a00ff017b82 */ /* 0x000e240000000800 */
[----:B------:R-:W1:Y:S01]  /*0010*/  S2R R0, SR_TID.X ;  /* 0x0000000000007919 */ /* 0x000e620000002100 */
[----:B------:R-:W2:Y:S01]  /*0020*/  LDC.64 R2, c[0x0][0x210] ;  /* 0x00008400ff027b82 */ /* 0x000ea20000000a00 */
[----:B------:R-:W-:Y:S02]  /*0030*/  CS2R R10, SRZ ;  /* 0x00000000000a7805 */ /* 0x000fe4000001ff00 */
[----:B------:R-:W-:Y:S01]  /*0040*/  CS2R R12, SRZ ;  /* 0x00000000000c7805 */ /* 0x000fe2000001ff00 */
[----:B------:R-:W3:Y:S01]  /*0050*/  S2R R9, SR_CTAID.X ;  /* 0x0000000000097919 */ /* 0x000ee20000002500 */
[----:B------:R-:W-:Y:S01]  /*0060*/  ULDC.64 UR4, c[0x0][0x208] ;  /* 0x0000820000047ab9 */ /* 0x000fe20000000a00 */
[----:B------:R-:W-:Y:S02]  /*0070*/  ULDC.64 UR6, c[0x0][0x228] ;  /* 0x00008a0000067ab9 */ /* 0x000fe40000000a00 */
[----:B------:R-:W4:Y:S08]  /*0080*/  LDC.64 R4, c[0x0][0x218] ;  /* 0x00008600ff047b82 */ /* 0x000f300000000a00 */
[----:B------:R-:W5:Y:S01]  /*0090*/  LDC.64 R6, c[0x0][0x220] ;  /* 0x00008800ff067b82 */ /* 0x000f620000000a00 */
[----:B-1----:R-:W-:-:S05]  /*00a0*/  IMAD.SHL.U32 R0, R0, 0x2, RZ ;  /* 0x0000000200007824 */ /* 0x002fca00078e00ff */
[----:B------:R-:W-:-:S05]  /*00b0*/  LOP3.LUT R0, R0, 0xfe, RZ, 0xc0, !PT ;  /* 0x000000fe00007812 */ /* 0x000fca00078ec0ff */
[----:B---3--:R-:W-:-:S04]  /*00c0*/  IMAD R9, R9, 0x100, R0 ;  /* 0x0000010009097824 */ /* 0x008fc800078e0200 */
[C---:B--2---:R-:W-:Y:S01]  /*00d0*/  IMAD.WIDE R2, R9.reuse, 0x4, R2 ;  /* 0x0000000409027825 */ /* 0x044fe200078e0202 */
[----:B------:R-:W-:-:S03]  /*00e0*/  ISETP.GE.AND P0, PT, R9, 0x100, PT ;  /* 0x000001000900780c */ /* 0x000fc60003f06270 */
[----:B----4-:R-:W-:-:S10]  /*00f0*/  IMAD.WIDE R4, R9, 0x4, R4 ;  /* 0x0000000409047825 */ /* 0x010fd400078e0204 */
[----:B------:R1:W2:Y:S04]  /*0100*/  @!P0 LDG.E.64 R10, desc[UR4][R2.64] ;  /* 0x00000004020a8981 */ /* 0x0002a8000c1e1b00 */
[----:B------:R-:W2:Y:S01]  /*0110*/  @!P0 LDG.E.64 R12, desc[UR4][R4.64] ;  /* 0x00000004040c8981 */ /* 0x000ea2000c1e1b00 */
[----:B-----5:R-:W-:Y:S01]  /*0120*/  IMAD.WIDE R6, R9, 0x4, R6 ;  /* 0x0000000409067825 */ /* 0x020fe200078e0206 */
[----:B-1----:R-:W-:-:S04]  /*0130*/  IADD3 R2, P1, R9, UR6, RZ ;  /* 0x0000000609027c10 */ /* 0x002fc8000ff3e0ff */
[----:B------:R-:W-:Y:S01]  /*0140*/  LEA.HI.X.SX32 R3, R9, UR7, 0x1, P1 ;  /* 0x0000000709037c11 */ /* 0x000fe200088f0eff */
[----:B--2---:R-:W-:Y:S01]  /*0150*/  FADD R10, -R12, R10 ;  /* 0x0000000a0c0a7221 */ /* 0x004fe20000000100 */
[----:B------:R-:W-:-:S04]  /*0160*/  FADD R11, -R13, R11 ;  /* 0x0000000b0d0b7221 */ /* 0x000fc80000000100 */
[C---:B------:R-:W-:Y:S01]  /*0170*/  FSETP.GEU.AND P3, PT, |R10|.reuse, 0.5, PT ;  /* 0x3f0000000a00780b */ /* 0x040fe20003f6e200 */
[----:B------:R-:W-:Y:S01]  /*0180*/  FADD R10, |R10|, -RZ ;  /* 0x800000ff0a0a7221 */ /* 0x000fe20000000200 */
[C---:B------:R-:W-:Y:S01]  /*0190*/  FSETP.GEU.AND P2, PT, |R11|.reuse, 0.5, PT ;  /* 0x3f0000000b00780b */ /* 0x040fe20003f4e200 */
[----:B------:R-:W-:Y:S01]  /*01a0*/  FADD R11, |R11|, -RZ ;  /* 0x800000ff0b0b7221 */ /* 0x000fe20000000200 */
[----:B------:R-:W-:Y:S02]  /*01b0*/  SEL R0, RZ, 0x1, P3 ;  /* 0x00000001ff007807 */ /* 0x000fe40001800000 */
[----:B------:R-:W-:Y:S02]  /*01c0*/  SEL R5, RZ, 0x100, P2 ;  /* 0x00000100ff057807 */ /* 0x000fe40001000000 */
[----:B------:R1:W-:Y:S03]  /*01d0*/  @!P0 STG.E.64 desc[UR4][R6.64], R10 ;  /* 0x0000000a06008986 */ /* 0x0003e6000c101b04 */
[----:B------:R-:W-:Y:S01]  /*01e0*/  IMAD.IADD R5, R0, 0x1, R5 ;  /* 0x0000000100057824 */ /* 0x000fe200078e0205 */
[----:B------:R-:W-:Y:S06]  /*01f0*/  @P0 EXIT ;  /* 0x000000000000094d */ /* 0x000fec0003800000 */
[----:B------:R-:W-:Y:S01]  /*0200*/  STG.E.U16 desc[UR4][R2.64], R5 ;  /* 0x0000000502007986 */ /* 0x000fe2000c101504 */
[----:B------:R-:W-:Y:S05]  /*0210*/  EXIT ;  /* 0x000000000000794d */ /* 0x000fea0003800000 */
.L_x_0:
[----:B------:R-:W-:-:S00]  /*0220*/  BRA `(.L_x_0) ;  /* 0xfffffffc00fc7947 */ /* 0x000fc0000383ffff */
[----:B------:R-:W-:-:S00]  /*0230*/  NOP ;  /* 0x0000000000007918 */ /* 0x000fc00000000000 */
        /* <DEDUP_REMOVED lines=12> */
.L_x_1:


//--------------------- .nv.constant0.triton_poi_fused_abs_lt_sub_0 --------------------------
	.section	.nv.constant0.triton_poi_fused_abs_lt_sub_0,"a",@progbits
	.sectionflags	@""
	.align	4
.nv.constant0.triton_poi_fused_abs_lt_sub_0:
	.zero		564
